//
// Generated by NVIDIA NVVM Compiler
//
// Compiler Build ID: CL-36424714
// Cuda compilation tools, release 13.0, V13.0.88
// Based on NVVM 20.0.0
//

.version 9.0
.target sm_100
.address_size 64

	// .globl	_Z6kernelPiS_S_S_S_S_iii
.extern .func  (.param .b32 func_retval0) vprintf
(
	.param .b64 vprintf_param_0,
	.param .b64 vprintf_param_1
)
;
.global .align 1 .b8 $str[27] = {87, 111, 114, 107, 105, 110, 103, 32, 111, 110, 32, 110, 111, 100, 101, 47, 116, 104, 114, 101, 97, 100, 32, 37, 100, 10};
.global .align 1 .b8 $str$1[40] = {110, 101, 97, 114, 101, 115, 116, 32, 110, 101, 105, 103, 104, 98, 111, 117, 114, 32, 119, 105, 116, 104, 32, 108, 111, 119, 101, 114, 32, 104, 101, 105, 103, 104, 116, 32, 37, 100, 10};

.visible .entry _Z6kernelPiS_S_S_S_S_iii(
	.param .u64 .ptr .align 1 _Z6kernelPiS_S_S_S_S_iii_param_0,
	.param .u64 .ptr .align 1 _Z6kernelPiS_S_S_S_S_iii_param_1,
	.param .u64 .ptr .align 1 _Z6kernelPiS_S_S_S_S_iii_param_2,
	.param .u64 .ptr .align 1 _Z6kernelPiS_S_S_S_S_iii_param_3,
	.param .u64 .ptr .align 1 _Z6kernelPiS_S_S_S_S_iii_param_4,
	.param .u64 .ptr .align 1 _Z6kernelPiS_S_S_S_S_iii_param_5,
	.param .u32 _Z6kernelPiS_S_S_S_S_iii_param_6,
	.param .u32 _Z6kernelPiS_S_S_S_S_iii_param_7,
	.param .u32 _Z6kernelPiS_S_S_S_S_iii_param_8
)
{
	.local .align 8 .b8 	__local_depot0[8];
	.reg .b64 	%SP;
	.reg .b64 	%SPL;
	.reg .pred 	%p<91>;
	.reg .b32 	%r<227>;
	.reg .b64 	%rd<81>;

	mov.u64 	%SPL, __local_depot0;
	cvta.local.u64 	%SP, %SPL;
	ld.param.u64 	%rd19, [_Z6kernelPiS_S_S_S_S_iii_param_0];
	ld.param.u64 	%rd20, [_Z6kernelPiS_S_S_S_S_iii_param_1];
	ld.param.u64 	%rd21, [_Z6kernelPiS_S_S_S_S_iii_param_2];
	ld.param.u64 	%rd18, [_Z6kernelPiS_S_S_S_S_iii_param_3];
	ld.param.u64 	%rd22, [_Z6kernelPiS_S_S_S_S_iii_param_4];
	ld.param.u64 	%rd23, [_Z6kernelPiS_S_S_S_S_iii_param_5];
	ld.param.u32 	%r123, [_Z6kernelPiS_S_S_S_S_iii_param_6];
	ld.param.u32 	%r124, [_Z6kernelPiS_S_S_S_S_iii_param_7];
	ld.param.u32 	%r125, [_Z6kernelPiS_S_S_S_S_iii_param_8];
	cvta.to.global.u64 	%rd1, %rd21;
	cvta.to.global.u64 	%rd2, %rd23;
	cvta.to.global.u64 	%rd3, %rd22;
	cvta.to.global.u64 	%rd4, %rd19;
	cvta.to.global.u64 	%rd5, %rd20;
	add.u64 	%rd24, %SP, 0;
	add.u64 	%rd6, %SPL, 0;
	mov.u32 	%r126, %ctaid.x;
	mov.u32 	%r127, %ntid.x;
	mov.u32 	%r128, %tid.x;
	mad.lo.s32 	%r1, %r126, %r127, %r128;
	st.local.u32 	[%rd6], %r1;
	mov.u64 	%rd25, $str;
	cvta.global.u64 	%rd26, %rd25;
	{ // callseq 0, 0
	.param .b64 param0;
	st.param.b64 	[param0], %rd26;
	.param .b64 param1;
	st.param.b64 	[param1], %rd24;
	.param .b32 retval0;
	call.uni (retval0), 
	vprintf, 
	(
	param0, 
	param1
	);
	ld.param.b32 	%r129, [retval0];
	} // callseq 0
	mul.wide.s32 	%rd27, %r1, 4;
	add.s64 	%rd7, %rd5, %rd27;
	ld.global.u32 	%r2, [%rd7];
	setp.lt.s32 	%p31, %r2, 1;
	setp.eq.s32 	%p32, %r1, %r125;
	or.pred  	%p33, %p32, %p31;
	@%p33 bra 	$L__BB0_46;
	cvta.to.global.u64 	%rd28, %rd18;
	add.s64 	%rd30, %rd28, %rd27;
	ld.global.u32 	%r3, [%rd30];
	setp.lt.s32 	%p34, %r3, 1;
	mov.b32 	%r225, -1;
	mov.b32 	%r224, 100000;
	mov.u32 	%r226, %r225;
	@%p34 bra 	$L__BB0_43;
	setp.gt.s32 	%p35, %r1, 0;
	add.s32 	%r137, %r1, -1;
	mad.lo.s32 	%r138, %r124, %r137, %r123;
	selp.b32 	%r4, %r138, 0, %p35;
	and.b32  	%r5, %r3, 7;
	setp.lt.u32 	%p36, %r3, 8;
	mov.b32 	%r224, 100000;
	mov.b32 	%r226, -1;
	mov.b32 	%r213, 0;
	mov.u32 	%r225, %r226;
	@%p36 bra 	$L__BB0_21;
	mov.b32 	%r224, 100000;
	mov.b32 	%r226, -1;
	mov.b32 	%r199, 0;
	mov.u32 	%r198, %r4;
$L__BB0_4:
	.pragma "nounroll";
	mul.wide.s32 	%rd31, %r198, 4;
	add.s64 	%rd32, %rd1, %rd31;
	add.s64 	%rd8, %rd32, 16;
	add.s64 	%rd33, %rd3, %rd31;
	add.s64 	%rd9, %rd33, 16;
	add.s64 	%rd34, %rd2, %rd31;
	add.s64 	%rd10, %rd34, 16;
	ld.global.u32 	%r11, [%rd32];
	mul.wide.s32 	%rd35, %r11, 4;
	add.s64 	%rd36, %rd4, %rd35;
	ld.global.u32 	%r12, [%rd36];
	setp.ge.s32 	%p38, %r12, %r224;
	mov.pred 	%p76, 0;
	@%p38 bra 	$L__BB0_6;
	ld.global.u32 	%r142, [%rd9+-16];
	ld.global.u32 	%r143, [%rd10+-16];
	setp.gt.s32 	%p76, %r142, %r143;
$L__BB0_6:
	selp.b32 	%r13, %r12, %r224, %p76;
	selp.b32 	%r14, %r11, %r225, %p76;
	selp.b32 	%r15, %r199, %r226, %p76;
	ld.global.u32 	%r16, [%rd8+-12];
	mul.wide.s32 	%rd37, %r16, 4;
	add.s64 	%rd38, %rd4, %rd37;
	ld.global.u32 	%r17, [%rd38];
	setp.ge.s32 	%p40, %r17, %r13;
	mov.pred 	%p77, 0;
	@%p40 bra 	$L__BB0_8;
	ld.global.u32 	%r144, [%rd9+-12];
	ld.global.u32 	%r145, [%rd10+-12];
	setp.gt.s32 	%p77, %r144, %r145;
$L__BB0_8:
	selp.b32 	%r18, %r17, %r13, %p77;
	selp.b32 	%r19, %r16, %r14, %p77;
	add.s32 	%r20, %r199, 1;
	selp.b32 	%r21, %r20, %r15, %p77;
	ld.global.u32 	%r22, [%rd8+-8];
	mul.wide.s32 	%rd39, %r22, 4;
	add.s64 	%rd40, %rd4, %rd39;
	ld.global.u32 	%r23, [%rd40];
	setp.ge.s32 	%p42, %r23, %r18;
	mov.pred 	%p78, 0;
	@%p42 bra 	$L__BB0_10;
	ld.global.u32 	%r146, [%rd9+-8];
	ld.global.u32 	%r147, [%rd10+-8];
	setp.gt.s32 	%p78, %r146, %r147;
$L__BB0_10:
	selp.b32 	%r24, %r23, %r18, %p78;
	selp.b32 	%r25, %r22, %r19, %p78;
	add.s32 	%r26, %r20, 1;
	selp.b32 	%r27, %r26, %r21, %p78;
	ld.global.u32 	%r28, [%rd8+-4];
	mul.wide.s32 	%rd41, %r28, 4;
	add.s64 	%rd42, %rd4, %rd41;
	ld.global.u32 	%r29, [%rd42];
	setp.ge.s32 	%p44, %r29, %r24;
	mov.pred 	%p79, 0;
	@%p44 bra 	$L__BB0_12;
	ld.global.u32 	%r148, [%rd9+-4];
	ld.global.u32 	%r149, [%rd10+-4];
	setp.gt.s32 	%p79, %r148, %r149;
$L__BB0_12:
	selp.b32 	%r30, %r29, %r24, %p79;
	selp.b32 	%r31, %r28, %r25, %p79;
	add.s32 	%r32, %r26, 1;
	selp.b32 	%r33, %r32, %r27, %p79;
	ld.global.u32 	%r34, [%rd8];
	mul.wide.s32 	%rd43, %r34, 4;
	add.s64 	%rd44, %rd4, %rd43;
	ld.global.u32 	%r35, [%rd44];
	setp.ge.s32 	%p46, %r35, %r30;
	mov.pred 	%p80, 0;
	@%p46 bra 	$L__BB0_14;
	ld.global.u32 	%r150, [%rd9];
	ld.global.u32 	%r151, [%rd10];
	setp.gt.s32 	%p80, %r150, %r151;
$L__BB0_14:
	selp.b32 	%r36, %r35, %r30, %p80;
	selp.b32 	%r37, %r34, %r31, %p80;
	add.s32 	%r38, %r32, 1;
	selp.b32 	%r39, %r38, %r33, %p80;
	ld.global.u32 	%r40, [%rd8+4];
	mul.wide.s32 	%rd45, %r40, 4;
	add.s64 	%rd46, %rd4, %rd45;
	ld.global.u32 	%r41, [%rd46];
	setp.ge.s32 	%p48, %r41, %r36;
	mov.pred 	%p81, 0;
	@%p48 bra 	$L__BB0_16;
	ld.global.u32 	%r152, [%rd9+4];
	ld.global.u32 	%r153, [%rd10+4];
	setp.gt.s32 	%p81, %r152, %r153;
$L__BB0_16:
	selp.b32 	%r42, %r41, %r36, %p81;
	selp.b32 	%r43, %r40, %r37, %p81;
	add.s32 	%r44, %r38, 1;
	selp.b32 	%r45, %r44, %r39, %p81;
	ld.global.u32 	%r46, [%rd8+8];
	mul.wide.s32 	%rd47, %r46, 4;
	add.s64 	%rd48, %rd4, %rd47;
	ld.global.u32 	%r47, [%rd48];
	setp.ge.s32 	%p50, %r47, %r42;
	mov.pred 	%p82, 0;
	@%p50 bra 	$L__BB0_18;
	ld.global.u32 	%r154, [%rd9+8];
	ld.global.u32 	%r155, [%rd10+8];
	setp.gt.s32 	%p82, %r154, %r155;
$L__BB0_18:
	selp.b32 	%r48, %r47, %r42, %p82;
	selp.b32 	%r49, %r46, %r43, %p82;
	add.s32 	%r50, %r44, 1;
	selp.b32 	%r51, %r50, %r45, %p82;
	ld.global.u32 	%r52, [%rd8+12];
	mul.wide.s32 	%rd49, %r52, 4;
	add.s64 	%rd50, %rd4, %rd49;
	ld.global.u32 	%r53, [%rd50];
	setp.ge.s32 	%p52, %r53, %r48;
	mov.pred 	%p83, 0;
	@%p52 bra 	$L__BB0_20;
	ld.global.u32 	%r156, [%rd9+12];
	ld.global.u32 	%r157, [%rd10+12];
	setp.gt.s32 	%p83, %r156, %r157;
$L__BB0_20:
	selp.b32 	%r224, %r53, %r48, %p83;
	selp.b32 	%r225, %r52, %r49, %p83;
	add.s32 	%r158, %r50, 1;
	selp.b32 	%r226, %r158, %r51, %p83;
	add.s32 	%r198, %r198, 8;
	add.s32 	%r199, %r50, 2;
	and.b32  	%r213, %r3, 2147483640;
	setp.ne.s32 	%p53, %r199, %r213;
	@%p53 bra 	$L__BB0_4;
$L__BB0_21:
	setp.eq.s32 	%p54, %r5, 0;
	@%p54 bra 	$L__BB0_43;
	and.b32  	%r67, %r3, 3;
	setp.lt.u32 	%p55, %r5, 4;
	@%p55 bra 	$L__BB0_32;
	add.s32 	%r160, %r213, %r4;
	mul.wide.s32 	%rd51, %r160, 4;
	add.s64 	%rd11, %rd1, %rd51;
	ld.global.u32 	%r68, [%rd11];
	mul.wide.s32 	%rd52, %r68, 4;
	add.s64 	%rd53, %rd4, %rd52;
	ld.global.u32 	%r69, [%rd53];
	setp.ge.s32 	%p57, %r69, %r224;
	add.s64 	%rd12, %rd3, %rd51;
	add.s64 	%rd13, %rd2, %rd51;
	mov.pred 	%p84, 0;
	@%p57 bra 	$L__BB0_25;
	ld.global.u32 	%r161, [%rd12];
	ld.global.u32 	%r162, [%rd13];
	setp.gt.s32 	%p84, %r161, %r162;
$L__BB0_25:
	selp.b32 	%r70, %r69, %r224, %p84;
	selp.b32 	%r71, %r68, %r225, %p84;
	selp.b32 	%r72, %r213, %r226, %p84;
	ld.global.u32 	%r73, [%rd11+4];
	mul.wide.s32 	%rd54, %r73, 4;
	add.s64 	%rd55, %rd4, %rd54;
	ld.global.u32 	%r74, [%rd55];
	setp.ge.s32 	%p59, %r74, %r70;
	mov.pred 	%p85, 0;
	@%p59 bra 	$L__BB0_27;
	ld.global.u32 	%r163, [%rd12+4];
	ld.global.u32 	%r164, [%rd13+4];
	setp.gt.s32 	%p85, %r163, %r164;
$L__BB0_27:
	selp.b32 	%r75, %r74, %r70, %p85;
	selp.b32 	%r76, %r73, %r71, %p85;
	add.s32 	%r165, %r213, 1;
	selp.b32 	%r77, %r165, %r72, %p85;
	ld.global.u32 	%r78, [%rd11+8];
	mul.wide.s32 	%rd56, %r78, 4;
	add.s64 	%rd57, %rd4, %rd56;
	ld.global.u32 	%r79, [%rd57];
	setp.ge.s32 	%p61, %r79, %r75;
	mov.pred 	%p86, 0;
	@%p61 bra 	$L__BB0_29;
	ld.global.u32 	%r166, [%rd12+8];
	ld.global.u32 	%r167, [%rd13+8];
	setp.gt.s32 	%p86, %r166, %r167;
$L__BB0_29:
	selp.b32 	%r80, %r79, %r75, %p86;
	selp.b32 	%r81, %r78, %r76, %p86;
	add.s32 	%r168, %r213, 2;
	selp.b32 	%r82, %r168, %r77, %p86;
	ld.global.u32 	%r83, [%rd11+12];
	mul.wide.s32 	%rd58, %r83, 4;
	add.s64 	%rd59, %rd4, %rd58;
	ld.global.u32 	%r84, [%rd59];
	setp.ge.s32 	%p63, %r84, %r80;
	mov.pred 	%p87, 0;
	@%p63 bra 	$L__BB0_31;
	ld.global.u32 	%r169, [%rd12+12];
	ld.global.u32 	%r170, [%rd13+12];
	setp.gt.s32 	%p87, %r169, %r170;
$L__BB0_31:
	selp.b32 	%r224, %r84, %r80, %p87;
	selp.b32 	%r225, %r83, %r81, %p87;
	add.s32 	%r171, %r213, 3;
	selp.b32 	%r226, %r171, %r82, %p87;
	add.s32 	%r213, %r213, 4;
$L__BB0_32:
	setp.eq.s32 	%p64, %r67, 0;
	@%p64 bra 	$L__BB0_43;
	setp.eq.s32 	%p65, %r67, 1;
	@%p65 bra 	$L__BB0_39;
	add.s32 	%r173, %r213, %r4;
	mul.wide.s32 	%rd60, %r173, 4;
	add.s64 	%rd14, %rd1, %rd60;
	ld.global.u32 	%r96, [%rd14];
	mul.wide.s32 	%rd61, %r96, 4;
	add.s64 	%rd62, %rd4, %rd61;
	ld.global.u32 	%r97, [%rd62];
	setp.ge.s32 	%p67, %r97, %r224;
	add.s64 	%rd15, %rd3, %rd60;
	add.s64 	%rd16, %rd2, %rd60;
	mov.pred 	%p88, 0;
	@%p67 bra 	$L__BB0_36;
	ld.global.u32 	%r174, [%rd15];
	ld.global.u32 	%r175, [%rd16];
	setp.gt.s32 	%p88, %r174, %r175;
$L__BB0_36:
	selp.b32 	%r98, %r97, %r224, %p88;
	selp.b32 	%r99, %r96, %r225, %p88;
	selp.b32 	%r100, %r213, %r226, %p88;
	ld.global.u32 	%r101, [%rd14+4];
	mul.wide.s32 	%rd63, %r101, 4;
	add.s64 	%rd64, %rd4, %rd63;
	ld.global.u32 	%r102, [%rd64];
	setp.ge.s32 	%p69, %r102, %r98;
	mov.pred 	%p89, 0;
	@%p69 bra 	$L__BB0_38;
	ld.global.u32 	%r176, [%rd15+4];
	ld.global.u32 	%r177, [%rd16+4];
	setp.gt.s32 	%p89, %r176, %r177;
$L__BB0_38:
	selp.b32 	%r224, %r102, %r98, %p89;
	selp.b32 	%r225, %r101, %r99, %p89;
	add.s32 	%r178, %r213, 1;
	selp.b32 	%r226, %r178, %r100, %p89;
	add.s32 	%r213, %r213, 2;
$L__BB0_39:
	and.b32  	%r179, %r3, 1;
	setp.eq.b32 	%p70, %r179, 1;
	not.pred 	%p71, %p70;
	@%p71 bra 	$L__BB0_43;
	add.s32 	%r114, %r213, %r4;
	mul.wide.s32 	%rd65, %r114, 4;
	add.s64 	%rd66, %rd1, %rd65;
	ld.global.u32 	%r115, [%rd66];
	mul.wide.s32 	%rd67, %r115, 4;
	add.s64 	%rd68, %rd4, %rd67;
	ld.global.u32 	%r116, [%rd68];
	setp.ge.s32 	%p73, %r116, %r224;
	mov.pred 	%p90, 0;
	@%p73 bra 	$L__BB0_42;
	add.s64 	%rd70, %rd3, %rd65;
	ld.global.u32 	%r180, [%rd70];
	add.s64 	%rd71, %rd2, %rd65;
	ld.global.u32 	%r181, [%rd71];
	setp.gt.s32 	%p90, %r180, %r181;
$L__BB0_42:
	selp.b32 	%r224, %r116, %r224, %p90;
	selp.b32 	%r225, %r115, %r225, %p90;
	selp.b32 	%r226, %r213, %r226, %p90;
$L__BB0_43:
	mul.wide.s32 	%rd72, %r1, 4;
	add.s64 	%rd17, %rd4, %rd72;
	ld.global.u32 	%r182, [%rd17];
	setp.le.s32 	%p74, %r182, %r224;
	@%p74 bra 	$L__BB0_45;
	st.local.u32 	[%rd6], %r225;
	mov.u64 	%rd73, $str$1;
	cvta.global.u64 	%rd74, %rd73;
	add.u64 	%rd75, %SP, 0;
	{ // callseq 1, 0
	.param .b64 param0;
	st.param.b64 	[param0], %rd74;
	.param .b64 param1;
	st.param.b64 	[param1], %rd75;
	.param .b32 retval0;
	call.uni (retval0), 
	vprintf, 
	(
	param0, 
	param1
	);
	ld.param.b32 	%r184, [retval0];
	} // callseq 1
	setp.gt.s32 	%p75, %r1, 0;
	add.s32 	%r186, %r1, -1;
	mad.lo.s32 	%r187, %r124, %r186, %r123;
	selp.b32 	%r188, %r187, 0, %p75;
	add.s32 	%r189, %r226, %r188;
	mul.wide.s32 	%rd76, %r189, 4;
	add.s64 	%rd77, %rd3, %rd76;
	ld.global.u32 	%r190, [%rd77];
	add.s64 	%rd78, %rd2, %rd76;
	ld.global.u32 	%r191, [%rd78];
	sub.s32 	%r192, %r190, %r191;
	min.s32 	%r193, %r2, %r192;
	atom.global.add.u32 	%r194, [%rd78], %r193;
	neg.s32 	%r195, %r193;
	atom.global.add.u32 	%r196, [%rd7], %r195;
	mul.wide.s32 	%rd79, %r225, 4;
	add.s64 	%rd80, %rd5, %rd79;
	atom.global.add.u32 	%r197, [%rd80], %r193;
	bra.uni 	$L__BB0_46;
$L__BB0_45:
	add.s32 	%r183, %r224, 1;
	st.global.u32 	[%rd17], %r183;
$L__BB0_46:
	ret;

}


// ===== COMPILED SASS (sm_100) =====

	.target	sm_100

	.elftype	@"ET_EXEC"


//--------------------- .note.nv.tkinfo           --------------------------
	.section	.note.nv.tkinfo,"",@"SHT_NOTE"
	.sectionflags	@"SHF_NOTE_NV_TKINFO"
	.tkinfo
        /*0018*/ 	.word	0x00000002
        /*0030*/ 	.string	""
        /*0030*/ 	.string	"ptxas"
        /*0030*/ 	.string	"Cuda compilation tools, release 13.0, V13.0.88"
        /*0030*/ 	.string	"Build cuda_13.0.r13.0/compiler.36424714_0"
        /*0030*/ 	.string	"-arch sm_100 -m 64 "



//--------------------- .note.nv.cuinfo           --------------------------
	.section	.note.nv.cuinfo,"",@"SHT_NOTE"
	.sectionflags	@"SHF_NOTE_NV_CUINFO"
        /*0018*/ 	.short	0x0002
        /*001a*/ 	.short	0x0064
        /*001c*/ 	.short	0x0082
	.zero		2


//--------------------- .nv.info                  --------------------------
	.section	.nv.info,"",@"SHT_CUDA_INFO"
	.align	4


	//----- nvinfo : EIATTR_REGCOUNT
	.align		4
        /*0000*/ 	.byte	0x04, 0x2f
        /*0002*/ 	.short	(.L_3 - .L_2)
	.align		4
.L_2:
        /*0004*/ 	.word	index@(_Z6kernelPiS_S_S_S_S_iii)
        /*0008*/ 	.word	0x00000020


	//----- nvinfo : EIATTR_FRAME_SIZE
	.align		4
.L_3:
        /*000c*/ 	.byte	0x04, 0x11
        /*000e*/ 	.short	(.L_5 - .L_4)
	.align		4
.L_4:
        /*0010*/ 	.word	index@(_Z6kernelPiS_S_S_S_S_iii)
        /*0014*/ 	.word	0x00000008


	//----- nvinfo : EIATTR_MIN_STACK_SIZE
	.align		4
.L_5:
        /*0018*/ 	.byte	0x04, 0x12
        /*001a*/ 	.short	(.L_7 - .L_6)
	.align		4
.L_6:
        /*001c*/ 	.word	index@(_Z6kernelPiS_S_S_S_S_iii)
        /*0020*/ 	.word	0x00000008
.L_7:


//--------------------- .nv.compat                --------------------------
	.section	.nv.compat,"",@"SHT_CUDA_COMPAT_INFO"
	.align	4
        /*0000*/ 	.byte	0x02, 0x09, 0x00, 0x00, 0x02, 0x02, 0x01, 0x00, 0x02, 0x05, 0x05, 0x00, 0x03, 0x07, 0x01, 0x01
        /*0010*/ 	.byte	0x02, 0x03, 0x00, 0x00, 0x02, 0x06, 0x01, 0x00, 0x04, 0x0b, 0x08, 0x00, 0x09, 0x00, 0x00, 0x00
        /*0020*/ 	.byte	0x00, 0x00, 0x00, 0x00


//--------------------- .nv.info._Z6kernelPiS_S_S_S_S_iii --------------------------
	.section	.nv.info._Z6kernelPiS_S_S_S_S_iii,"",@"SHT_CUDA_INFO"
	.sectionflags	@""
	.align	4


	//----- nvinfo : EIATTR_CUDA_API_VERSION
	.align		4
        /*0000*/ 	.byte	0x04, 0x37
        /*0002*/ 	.short	(.L_9 - .L_8)
.L_8:
        /*0004*/ 	.word	0x00000082


	//----- nvinfo : EIATTR_KPARAM_INFO
	.align		4
.L_9:
        /*0008*/ 	.byte	0x04, 0x17
        /*000a*/ 	.short	(.L_11 - .L_10)
.L_10:
        /*000c*/ 	.word	0x00000000
        /*0010*/ 	.short	0x0008
        /*0012*/ 	.short	0x0038
        /*0014*/ 	.byte	0x00, 0xf0, 0x11, 0x00


	//----- nvinfo : EIATTR_KPARAM_INFO
	.align		4
.L_11:
        /*0018*/ 	.byte	0x04, 0x17
        /*001a*/ 	.short	(.L_13 - .L_12)
.L_12:
        /*001c*/ 	.word	0x00000000
        /*0020*/ 	.short	0x0007
        /*0022*/ 	.short	0x0034
        /*0024*/ 	.byte	0x00, 0xf0, 0x11, 0x00


	//----- nvinfo : EIATTR_KPARAM_INFO
	.align		4
.L_13:
        /*0028*/ 	.byte	0x04, 0x17
        /*002a*/ 	.short	(.L_15 - .L_14)
.L_14:
        /*002c*/ 	.word	0x00000000
        /*0030*/ 	.short	0x0006
        /*0032*/ 	.short	0x0030
        /*0034*/ 	.byte	0x00, 0xf0, 0x11, 0x00


	//----- nvinfo : EIATTR_KPARAM_INFO
	.align		4
.L_15:
        /*0038*/ 	.byte	0x04, 0x17
        /*003a*/ 	.short	(.L_17 - .L_16)
.L_16:
        /*003c*/ 	.word	0x00000000
        /*0040*/ 	.short	0x0005
        /*0042*/ 	.short	0x0028
        /*0044*/ 	.byte	0x00, 0xf5, 0x21, 0x00


	//----- nvinfo : EIATTR_KPARAM_INFO
	.align		4
.L_17:
        /*0048*/ 	.byte	0x04, 0x17
        /*004a*/ 	.short	(.L_19 - .L_18)
.L_18:
        /*004c*/ 	.word	0x00000000
        /*0050*/ 	.short	0x0004
        /*0052*/ 	.short	0x0020
        /*0054*/ 	.byte	0x00, 0xf5, 0x21, 0x00


	//----- nvinfo : EIATTR_KPARAM_INFO
	.align		4
.L_19:
        /*0058*/ 	.byte	0x04, 0x17
        /*005a*/ 	.short	(.L_21 - .L_20)
.L_20:
        /*005c*/ 	.word	0x00000000
        /*0060*/ 	.short	0x0003
        /*0062*/ 	.short	0x0018
        /*0064*/ 	.byte	0x00, 0xf5, 0x21, 0x00


	//----- nvinfo : EIATTR_KPARAM_INFO
	.align		4
.L_21:
        /*0068*/ 	.byte	0x04, 0x17
        /*006a*/ 	.short	(.L_23 - .L_22)
.L_22:
        /*006c*/ 	.word	0x00000000
        /*0070*/ 	.short	0x0002
        /*0072*/ 	.short	0x0010
        /*0074*/ 	.byte	0x00, 0xf5, 0x21, 0x00


	//----- nvinfo : EIATTR_KPARAM_INFO
	.align		4
.L_23:
        /*0078*/ 	.byte	0x04, 0x17
        /*007a*/ 	.short	(.L_25 - .L_24)
.L_24:
        /*007c*/ 	.word	0x00000000
        /*0080*/ 	.short	0x0001
        /*0082*/ 	.short	0x0008
        /*0084*/ 	.byte	0x00, 0xf5, 0x21, 0x00


	//----- nvinfo : EIATTR_KPARAM_INFO
	.align		4
.L_25:
        /*0088*/ 	.byte	0x04, 0x17
        /*008a*/ 	.short	(.L_27 - .L_26)
.L_26:
        /*008c*/ 	.word	0x00000000
        /*0090*/ 	.short	0x0000
        /*0092*/ 	.short	0x0000
        /*0094*/ 	.byte	0x00, 0xf5, 0x21, 0x00


	//----- nvinfo : EIATTR_SPARSE_MMA_MASK
	.align		4
.L_27:
        /*0098*/ 	.byte	0x03, 0x50
        /*009a*/ 	.short	0x0000


	//----- nvinfo : EIATTR_MAXREG_COUNT
	.align		4
        /*009c*/ 	.byte	0x03, 0x1b
        /*009e*/ 	.short	0x00ff


	//----- nvinfo : EIATTR_EXTERNS
	.align		4
        /*00a0*/ 	.byte	0x04, 0x0f
        /*00a2*/ 	.short	(.L_29 - .L_28)


	//   ....[0]....
	.align		4
.L_28:
        /*00a4*/ 	.word	index@(vprintf)


	//----- nvinfo : EIATTR_MERCURY_ISA_VERSION
	.align		4
.L_29:
        /*00a8*/ 	.byte	0x03, 0x5f
        /*00aa*/ 	.short	0x0101


	//----- nvinfo : EIATTR_VRC_CTA_INIT_COUNT
	.align		4
        /*00ac*/ 	.byte	0x02, 0x4a
	.zero		1
	.zero		1


	//----- nvinfo : EIATTR_SYSCALL_OFFSETS
	.align		4
        /*00b0*/ 	.byte	0x04, 0x46
        /*00b2*/ 	.short	(.L_31 - .L_30)


	//   ....[0]....
.L_30:
        /*00b4*/ 	.word	0x00000140


	//   ....[1]....
        /*00b8*/ 	.word	0x00001190


	//----- nvinfo : EIATTR_EXIT_INSTR_OFFSETS
	.align		4
.L_31:
        /*00bc*/ 	.byte	0x04, 0x1c
        /*00be*/ 	.short	(.L_33 - .L_32)


	//   ....[0]....
.L_32:
        /*00c0*/ 	.word	0x000001b0


	//   ....[1]....
        /*00c4*/ 	.word	0x000012d0


	//   ....[2]....
        /*00c8*/ 	.word	0x00001300


	//----- nvinfo : EIATTR_CRS_STACK_SIZE
	.align		4
.L_33:
        /*00cc*/ 	.byte	0x04, 0x1e
        /*00ce*/ 	.short	(.L_35 - .L_34)
.L_34:
        /*00d0*/ 	.word	0x00000000


	//----- nvinfo : EIATTR_CBANK_PARAM_SIZE
	.align		4
.L_35:
        /*00d4*/ 	.byte	0x03, 0x19
        /*00d6*/ 	.short	0x003c


	//----- nvinfo : EIATTR_PARAM_CBANK
	.align		4
        /*00d8*/ 	.byte	0x04, 0x0a
        /*00da*/ 	.short	(.L_37 - .L_36)
	.align		4
.L_36:
        /*00dc*/ 	.word	index@(.nv.constant0._Z6kernelPiS_S_S_S_S_iii)
        /*00e0*/ 	.short	0x0380
        /*00e2*/ 	.short	0x003c


	//----- nvinfo : EIATTR_SW_WAR
	.align		4
.L_37:
        /*00e4*/ 	.byte	0x04, 0x36
        /*00e6*/ 	.short	(.L_39 - .L_38)
.L_38:
        /*00e8*/ 	.word	0x00000008
.L_39:


//--------------------- .nv.callgraph             --------------------------
	.section	.nv.callgraph,"",@"SHT_CUDA_CALLGRAPH"
	.align	4
	.sectionentsize	8
	.align		4
        /*0000*/ 	.word	0x00000000
	.align		4
        /*0004*/ 	.word	0xffffffff
	.align		4
        /*0008*/ 	.word	index@(_Z6kernelPiS_S_S_S_S_iii)
	.align		4
        /*000c*/ 	.word	index@(vprintf)
	.align		4
        /*0010*/ 	.word	0x00000000
	.align		4
        /*0014*/ 	.word	0xfffffffe
	.align		4
        /*0018*/ 	.word	0x00000000
	.align		4
        /*001c*/ 	.word	0xfffffffd
	.align		4
        /*0020*/ 	.word	0x00000000
	.align		4
        /*0024*/ 	.word	0xfffffffc


//--------------------- .nv.constant4             --------------------------
	.section	.nv.constant4,"a",@progbits
	.align	8
	.align		8
.nv.constant4:
        /*0000*/ 	.dword	vprintf
	.align		8
        /*0008*/ 	.dword	$str
	.align		8
        /*0010*/ 	.dword	$str$1


//--------------------- .text._Z6kernelPiS_S_S_S_S_iii --------------------------
	.section	.text._Z6kernelPiS_S_S_S_S_iii,"ax",@progbits
	.align	128
        .global         _Z6kernelPiS_S_S_S_S_iii
        .type           _Z6kernelPiS_S_S_S_S_iii,@function
        .size           _Z6kernelPiS_S_S_S_S_iii,(.L_x_16 - _Z6kernelPiS_S_S_S_S_iii)
        .other          _Z6kernelPiS_S_S_S_S_iii,@"STO_CUDA_ENTRY STV_DEFAULT"
_Z6kernelPiS_S_S_S_S_iii:
.text._Z6kernelPiS_S_S_S_S_iii:
[----:B------:R-:W0:Y:S01]  /*0000*/  LDC R1, c[0x0][0x37c] ;  /* 0x0000df00ff017b82 */ /* 0x000e220000000800 */
[----:B------:R-:W1:Y:S01]  /*0010*/  S2R R3, SR_TID.X ;  /* 0x0000000000037919 */ /* 0x000e620000002100 */
[----:B------:R-:W2:Y:S06]  /*0020*/  LDCU UR5, c[0x0][0x2fc] ;  /* 0x00005f80ff0577ac */ /* 0x000eac0008000800 */
[----:B------:R-:W1:Y:S01]  /*0030*/  S2UR UR6, SR_CTAID.X ;  /* 0x00000000000679c3 */ /* 0x000e620000002500 */
[----:B0-----:R-:W-:Y:S01]  /*0040*/  VIADD R1, R1, 0xfffffff8 ;  /* 0xfffffff801017836 */ /* 0x001fe20000000000 */
[----:B------:R-:W-:Y:S01]  /*0050*/  MOV R0, 0x0 ;  /* 0x0000000000007802 */ /* 0x000fe20000000f00 */
[----:B------:R-:W0:Y:S01]  /*0060*/  LDCU UR4, c[0x0][0x2f8] ;  /* 0x00005f00ff0477ac */ /* 0x000e220008000800 */
[----:B------:R-:W3:Y:S04]  /*0070*/  LDCU.64 UR36, c[0x0][0x358] ;  /* 0x00006b00ff2477ac */ /* 0x000ee80008000a00 */
[----:B------:R-:W1:Y:S08]  /*0080*/  LDC R2, c[0x0][0x360] ;  /* 0x0000d800ff027b82 */ /* 0x000e700000000800 */
[----:B------:R4:W3:Y:S01]  /*0090*/  LDC.64 R8, c[0x4][R0] ;  /* 0x0100000000087b82 */ /* 0x0008e20000000a00 */
[----:B0-----:R-:W-:-:S05]  /*00a0*/  IADD3 R18, P0, PT, R1, UR4, RZ ;  /* 0x0000000401127c10 */ /* 0x001fca000ff1e0ff */
[----:B--2---:R-:W-:Y:S02]  /*00b0*/  IMAD.X R19, RZ, RZ, UR5, P0 ;  /* 0x00000005ff137e24 */ /* 0x004fe400080e06ff */
[----:B------:R-:W-:Y:S02]  /*00c0*/  IMAD.MOV.U32 R6, RZ, RZ, R18 ;  /* 0x000000ffff067224 */ /* 0x000fe400078e0012 */
[----:B------:R-:W-:Y:S02]  /*00d0*/  IMAD.MOV.U32 R7, RZ, RZ, R19 ;  /* 0x000000ffff077224 */ /* 0x000fe400078e0013 */
[----:B-1----:R-:W-:Y:S01]  /*00e0*/  IMAD R2, R2, UR6, R3 ;  /* 0x0000000602027c24 */ /* 0x002fe2000f8e0203 */
[----:B------:R-:W0:Y:S04]  /*00f0*/  LDCU.64 UR6, c[0x4][0x8] ;  /* 0x01000100ff0677ac */ /* 0x000e280008000a00 */
[----:B------:R4:W-:Y:S01]  /*0100*/  STL [R1], R2 ;  /* 0x0000000201007387 */ /* 0x0009e20000100800 */
[----:B0-----:R-:W-:-:S02]  /*0110*/  IMAD.U32 R4, RZ, RZ, UR6 ;  /* 0x00000006ff047e24 */ /* 0x001fc4000f8e00ff */
[----:B---34-:R-:W-:-:S07]  /*0120*/  IMAD.U32 R5, RZ, RZ, UR7 ;  /* 0x00000007ff057e24 */ /* 0x018fce000f8e00ff */
[----:B------:R-:W-:-:S07]  /*0130*/  LEPC R20, `(.L_x_0) ;  /* 0x000000001014794e */ /* 0x000fce0000000000 */
[----:B------:R-:W-:Y:S05]  /*0140*/  CALL.ABS.NOINC R8 ;  /* 0x0000000008007343 */ /* 0x000fea0003c00000 */
.L_x_0:
[----:B------:R-:W0:Y:S01]  /*0150*/  LDC.64 R16, c[0x0][0x388] ;  /* 0x0000e200ff107b82 */ /* 0x000e220000000a00 */
[----:B------:R-:W1:Y:S01]  /*0160*/  LDCU UR4, c[0x0][0x3b8] ;  /* 0x00007700ff0477ac */ /* 0x000e620008000800 */
[----:B0-----:R-:W-:-:S05]  /*0170*/  IMAD.WIDE R16, R2, 0x4, R16 ;  /* 0x0000000402107825 */ /* 0x001fca00078e0210 */
[----:B------:R-:W2:Y:S02]  /*0180*/  LDG.E R23, desc[UR36][R16.64] ;  /* 0x0000002410177981 */ /* 0x000ea4000c1e1900 */
[----:B--2---:R-:W-:-:S04]  /*0190*/  ISETP.GE.AND P0, PT, R23, 0x1, PT ;  /* 0x000000011700780c */ /* 0x004fc80003f06270 */
[----:B-1----:R-:W-:-:S13]  /*01a0*/  ISETP.EQ.OR P0, PT, R2, UR4, !P0 ;  /* 0x0000000402007c0c */ /* 0x002fda000c702670 */
[----:B------:R-:W-:Y:S05]  /*01b0*/  @P0 EXIT ;  /* 0x000000000000094d */ /* 0x000fea0003800000 */
[----:B------:R-:W0:Y:S02]  /*01c0*/  LDC.64 R4, c[0x0][0x398] ;  /* 0x0000e600ff047b82 */ /* 0x000e240000000a00 */
[----:B0-----:R-:W-:-:S05]  /*01d0*/  IMAD.WIDE R4, R2, 0x4, R4 ;  /* 0x0000000402047825 */ /* 0x001fca00078e0204 */
[----:B------:R-:W2:Y:S01]  /*01e0*/  LDG.E R0, desc[UR36][R4.64] ;  /* 0x0000002404007981 */ /* 0x000ea2000c1e1900 */
[----:B------:R-:W-:Y:S01]  /*01f0*/  BSSY.RECONVERGENT B0, `(.L_x_1) ;  /* 0x00000eb000007945 */ /* 0x000fe20003800200 */
[----:B------:R-:W-:Y:S02]  /*0200*/  IMAD.MOV.U32 R22, RZ, RZ, -0x1 ;  /* 0xffffffffff167424 */ /* 0x000fe400078e00ff */
[----:B------:R-:W-:Y:S02]  /*0210*/  IMAD.MOV.U32 R21, RZ, RZ, 0x186a0 ;  /* 0x000186a0ff157424 */ /* 0x000fe400078e00ff */
[----:B------:R-:W-:Y:S01]  /*0220*/  IMAD.MOV.U32 R24, RZ, RZ, -0x1 ;  /* 0xffffffffff187424 */ /* 0x000fe200078e00ff */
[----:B--2---:R-:W-:-:S13]  /*0230*/  ISETP.GE.AND P0, PT, R0, 0x1, PT ;  /* 0x000000010000780c */ /* 0x004fda0003f06270 */
[----:B------:R-:W-:Y:S05]  /*0240*/  @!P0 BRA `(.L_x_2) ;  /* 0x0000000c00948947 */ /* 0x000fea0003800000 */
[----:B------:R-:W0:Y:S01]  /*0250*/  LDC.64 R14, c[0x0][0x3b0] ;  /* 0x0000ec00ff0e7b82 */ /* 0x000e220000000a00 */
[----:B------:R-:W-:Y:S01]  /*0260*/  ISETP.GE.U32.AND P1, PT, R0, 0x8, PT ;  /* 0x000000080000780c */ /* 0x000fe20003f26070 */
[C---:B------:R-:W-:Y:S01]  /*0270*/  VIADD R3, R2.reuse, 0xffffffff ;  /* 0xffffffff02037836 */ /* 0x040fe20000000000 */
[----:B------:R-:W-:Y:S01]  /*0280*/  ISETP.GT.AND P0, PT, R2, RZ, PT ;  /* 0x000000ff0200720c */ /* 0x000fe20003f04270 */
[----:B------:R-:W-:Y:S01]  /*0290*/  BSSY.RECONVERGENT B1, `(.L_x_3) ;  /* 0x000006c000017945 */ /* 0x000fe20003800200 */
[----:B------:R-:W-:Y:S01]  /*02a0*/  LOP3.LUT R4, R0, 0x7, RZ, 0xc0, !PT ;  /* 0x0000000700047812 */ /* 0x000fe200078ec0ff */
[----:B------:R-:W-:Y:S02]  /*02b0*/  IMAD.MOV.U32 R21, RZ, RZ, 0x186a0 ;  /* 0x000186a0ff157424 */ /* 0x000fe400078e00ff */
[----:B------:R-:W-:Y:S02]  /*02c0*/  IMAD.MOV.U32 R24, RZ, RZ, -0x1 ;  /* 0xffffffffff187424 */ /* 0x000fe400078e00ff */
[----:B------:R-:W-:-:S02]  /*02d0*/  IMAD.MOV.U32 R22, RZ, RZ, -0x1 ;  /* 0xffffffffff167424 */ /* 0x000fc400078e00ff */
[----:B0-----:R-:W-:Y:S02]  /*02e0*/  IMAD R14, R3, R15, R14 ;  /* 0x0000000f030e7224 */ /* 0x001fe400078e020e */
[----:B------:R-:W-:-:S03]  /*02f0*/  IMAD.MOV.U32 R3, RZ, RZ, RZ ;  /* 0x000000ffff037224 */ /* 0x000fc600078e00ff */
[----:B------:R-:W-:Y:S01]  /*0300*/  SEL R14, R14, RZ, P0 ;  /* 0x000000ff0e0e7207 */ /* 0x000fe20000000000 */
[----:B------:R-:W-:Y:S06]  /*0310*/  @!P1 BRA `(.L_x_4) ;  /* 0x00000004008c9947 */ /* 0x000fec0003800000 */
[----:B------:R-:W-:Y:S01]  /*0320*/  BSSY.RECONVERGENT B2, `(.L_x_5) ;  /* 0x0000061000027945 */ /* 0x000fe20003800200 */
[----:B------:R-:W-:Y:S01]  /*0330*/  IMAD.MOV.U32 R21, RZ, RZ, 0x186a0 ;  /* 0x000186a0ff157424 */ /* 0x000fe200078e00ff */
[----:B------:R-:W-:Y:S01]  /*0340*/  LOP3.LUT R20, R0, 0x7ffffff8, RZ, 0xc0, !PT ;  /* 0x7ffffff800147812 */ /* 0x000fe200078ec0ff */
[----:B------:R-:W-:Y:S02]  /*0350*/  IMAD.MOV.U32 R24, RZ, RZ, -0x1 ;  /* 0xffffffffff187424 */ /* 0x000fe400078e00ff */
[----:B------:R-:W-:Y:S02]  /*0360*/  IMAD.MOV.U32 R15, RZ, RZ, RZ ;  /* 0x000000ffff0f7224 */ /* 0x000fe400078e00ff */
[----:B------:R-:W-:-:S07]  /*0370*/  IMAD.MOV.U32 R3, RZ, RZ, R14 ;  /* 0x000000ffff037224 */ /* 0x000fce00078e000e */
.L_x_6:
[----:B------:R-:W0:Y:S08]  /*0380*/  LDC.64 R8, c[0x0][0x390] ;  /* 0x0000e400ff087b82 */ /* 0x000e300000000a00 */
[----:B------:R-:W1:Y:S08]  /*0390*/  LDC.64 R6, c[0x0][0x380] ;  /* 0x0000e000ff067b82 */ /* 0x000e700000000a00 */
[----:B------:R-:W2:Y:S01]  /*03a0*/  LDC.64 R12, c[0x0][0x3a0] ;  /* 0x0000e800ff0c7b82 */ /* 0x000ea20000000a00 */
[----:B0-----:R-:W-:-:S07]  /*03b0*/  IMAD.WIDE R8, R3, 0x4, R8 ;  /* 0x0000000403087825 */ /* 0x001fce00078e0208 */
[----:B------:R-:W0:Y:S01]  /*03c0*/  LDC.64 R10, c[0x0][0x3a8] ;  /* 0x0000ea00ff0a7b82 */ /* 0x000e220000000a00 */
[----:B------:R-:W1:Y:S02]  /*03d0*/  LDG.E R5, desc[UR36][R8.64] ;  /* 0x0000002408057981 */ /* 0x000e64000c1e1900 */
[----:B-1----:R-:W-:-:S06]  /*03e0*/  IMAD.WIDE R26, R5, 0x4, R6 ;  /* 0x00000004051a7825 */ /* 0x002fcc00078e0206 */
[----:B------:R-:W3:Y:S01]  /*03f0*/  LDG.E R26, desc[UR36][R26.64] ;  /* 0x000000241a1a7981 */ /* 0x000ee2000c1e1900 */
[----:B--2---:R-:W-:-:S04]  /*0400*/  IMAD.WIDE R12, R3, 0x4, R12 ;  /* 0x00000004030c7825 */ /* 0x004fc800078e020c */
[----:B0-----:R-:W-:Y:S01]  /*0410*/  IMAD.WIDE R10, R3, 0x4, R10 ;  /* 0x00000004030a7825 */ /* 0x001fe200078e020a */
[----:B---3--:R-:W-:-:S13]  /*0420*/  ISETP.GE.AND P3, PT, R26, R21, PT ;  /* 0x000000151a00720c */ /* 0x008fda0003f66270 */
[----:B------:R-:W2:Y:S04]  /*0430*/  @!P3 LDG.E R25, desc[UR36][R12.64] ;  /* 0x000000240c19b981 */ /* 0x000ea8000c1e1900 */
[----:B------:R-:W2:Y:S02]  /*0440*/  @!P3 LDG.E R28, desc[UR36][R10.64] ;  /* 0x000000240a1cb981 */ /* 0x000ea4000c1e1900 */
[----:B--2---:R-:W-:Y:S02]  /*0450*/  ISETP.GT.AND P3, PT, R25, R28, !P3 ;  /* 0x0000001c1900720c */ /* 0x004fe40005f64270 */
[----:B------:R-:W2:Y:S02]  /*0460*/  LDG.E R25, desc[UR36][R8.64+0x4] ;  /* 0x0000042408197981 */ /* 0x000ea4000c1e1900 */
[----:B------:R-:W-:-:S02]  /*0470*/  SEL R21, R26, R21, P3 ;  /* 0x000000151a157207 */ /* 0x000fc40001800000 */
[----:B------:R-:W-:Y:S01]  /*0480*/  SEL R22, R5, R22, P3 ;  /* 0x0000001605167207 */ /* 0x000fe20001800000 */
[----:B--2---:R-:W-:-:S06]  /*0490*/  IMAD.WIDE R26, R25, 0x4, R6 ;  /* 0x00000004191a7825 */ /* 0x004fcc00078e0206 */
[----:B------:R-:W2:Y:S02]  /*04a0*/  LDG.E R26, desc[UR36][R26.64] ;  /* 0x000000241a1a7981 */ /* 0x000ea4000c1e1900 */
[----:B--2---:R-:W-:-:S13]  /*04b0*/  ISETP.GE.AND P4, PT, R26, R21, PT ;  /* 0x000000151a00720c */ /* 0x004fda0003f86270 */
        /* <DEDUP_REMOVED lines=41> */
[----:B------:R-:W3:Y:S01]  /*0750*/  LDG.E R22, desc[UR36][R8.64+0x1c] ;  /* 0x00001c2408167981 */ /* 0x000ee2000c1e1900 */
[----:B--2---:R-:W-:-:S06]  /*0760*/  IMAD.WIDE R28, R25, 0x4, R6 ;  /* 0x00000004191c7825 */ /* 0x004fcc00078e0206 */
[----:B------:R-:W2:Y:S01]  /*0770*/  LDG.E R29, desc[UR36][R28.64] ;  /* 0x000000241c1d7981 */ /* 0x000ea2000c1e1900 */
[----:B---3--:R-:W-:-:S06]  /*0780*/  IMAD.WIDE R6, R22, 0x4, R6 ;  /* 0x0000000416067825 */ /* 0x008fcc00078e0206 */
[----:B------:R-:W3:Y:S01]  /*0790*/  LDG.E R6, desc[UR36][R6.64] ;  /* 0x0000002406067981 */ /* 0x000ee2000c1e1900 */
[----:B--2---:R-:W-:-:S13]  /*07a0*/  ISETP.GE.AND P0, PT, R29, R26, PT ;  /* 0x0000001a1d00720c */ /* 0x004fda0003f06270 */
[----:B------:R-:W2:Y:S04]  /*07b0*/  @!P0 LDG.E R27, desc[UR36][R12.64+0x18] ;  /* 0x000018240c1b8981 */ /* 0x000ea8000c1e1900 */
[----:B------:R-:W2:Y:S01]  /*07c0*/  @!P0 LDG.E R28, desc[UR36][R10.64+0x18] ;  /* 0x000018240a1c8981 */ /* 0x000ea2000c1e1900 */
[----:B------:R-:W-:Y:S02]  /*07d0*/  SEL R24, R15, R24, P3 ;  /* 0x000000180f187207 */ /* 0x000fe40001800000 */
[----:B--2---:R-:W-:-:S04]  /*07e0*/  ISETP.GT.AND P0, PT, R27, R28, !P0 ;  /* 0x0000001c1b00720c */ /* 0x004fc80004704270 */
[----:B------:R-:W-:-:S04]  /*07f0*/  SEL R27, R29, R26, P0 ;  /* 0x0000001a1d1b7207 */ /* 0x000fc80000000000 */
[----:B---3--:R-:W-:-:S13]  /*0800*/  ISETP.GE.AND P3, PT, R6, R27, PT ;  /* 0x0000001b0600720c */ /* 0x008fda0003f66270 */
[----:B------:R-:W2:Y:S04]  /*0810*/  @!P3 LDG.E R8, desc[UR36][R12.64+0x1c] ;  /* 0x00001c240c08b981 */ /* 0x000ea8000c1e1900 */
[----:B------:R-:W2:Y:S01]  /*0820*/  @!P3 LDG.E R9, desc[UR36][R10.64+0x1c] ;  /* 0x00001c240a09b981 */ /* 0x000ea2000c1e1900 */
[C---:B------:R-:W-:Y:S02]  /*0830*/  @P4 VIADD R24, R15.reuse, 0x1 ;  /* 0x000000010f184836 */ /* 0x040fe40000000000 */
[C---:B------:R-:W-:Y:S02]  /*0840*/  @P5 VIADD R24, R15.reuse, 0x2 ;  /* 0x000000020f185836 */ /* 0x040fe40000000000 */
[C---:B------:R-:W-:Y:S02]  /*0850*/  @P6 VIADD R24, R15.reuse, 0x3 ;  /* 0x000000030f186836 */ /* 0x040fe40000000000 */
[----:B------:R-:W-:-:S02]  /*0860*/  @P2 VIADD R24, R15, 0x4 ;  /* 0x000000040f182836 */ /* 0x000fc40000000000 */
[C---:B------:R-:W-:Y:S02]  /*0870*/  @P1 VIADD R24, R15.reuse, 0x5 ;  /* 0x000000050f181836 */ /* 0x040fe40000000000 */
[----:B------:R-:W-:Y:S02]  /*0880*/  @P0 VIADD R24, R15, 0x6 ;  /* 0x000000060f180836 */ /* 0x000fe40000000000 */
[----:B------:R-:W-:Y:S01]  /*0890*/  VIADD R3, R3, 0x8 ;  /* 0x0000000803037836 */ /* 0x000fe20000000000 */
[----:B--2---:R-:W-:Y:S02]  /*08a0*/  ISETP.GT.AND P3, PT, R8, R9, !P3 ;  /* 0x000000090800720c */ /* 0x004fe40005f64270 */
[----:B------:R-:W-:-:S11]  /*08b0*/  SEL R8, R21, R5, P1 ;  /* 0x0000000515087207 */ /* 0x000fd60000800000 */
[C---:B------:R-:W-:Y:S02]  /*08c0*/  @P3 VIADD R24, R15.reuse, 0x7 ;  /* 0x000000070f183836 */ /* 0x040fe40000000000 */
[----:B------:R-:W-:-:S05]  /*08d0*/  VIADD R15, R15, 0x8 ;  /* 0x000000080f0f7836 */ /* 0x000fca0000000000 */
[----:B------:R-:W-:Y:S02]  /*08e0*/  ISETP.NE.AND P1, PT, R15, R20, PT ;  /* 0x000000140f00720c */ /* 0x000fe40003f25270 */
[----:B------:R-:W-:Y:S02]  /*08f0*/  SEL R25, R25, R8, P0 ;  /* 0x0000000819197207 */ /* 0x000fe40000000000 */
[----:B------:R-:W-:Y:S02]  /*0900*/  SEL R21, R6, R27, P3 ;  /* 0x0000001b06157207 */ /* 0x000fe40001800000 */
[----:B------:R-:W-:-:S07]  /*0910*/  SEL R22, R22, R25, P3 ;  /* 0x0000001916167207 */ /* 0x000fce0001800000 */
[----:B------:R-:W-:Y:S05]  /*0920*/  @P1 BRA `(.L_x_6) ;  /* 0xfffffff800941947 */ /* 0x000fea000383ffff */
[----:B------:R-:W-:Y:S05]  /*0930*/  BSYNC.RECONVERGENT B2 ;  /* 0x0000000000027941 */ /* 0x000fea0003800200 */
.L_x_5:
[----:B------:R-:W-:-:S07]  /*0940*/  IMAD.MOV.U32 R3, RZ, RZ, R20 ;  /* 0x000000ffff037224 */ /* 0x000fce00078e0014 */
.L_x_4:
[----:B------:R-:W-:Y:S05]  /*0950*/  BSYNC.RECONVERGENT B1 ;  /* 0x0000000000017941 */ /* 0x000fea0003800200 */
.L_x_3:
[----:B------:R-:W-:-:S13]  /*0960*/  ISETP.NE.AND P0, PT, R4, RZ, PT ;  /* 0x000000ff0400720c */ /* 0x000fda0003f05270 */
[----:B------:R-:W-:Y:S05]  /*0970*/  @!P0 BRA `(.L_x_2) ;  /* 0x0000000400c88947 */ /* 0x000fea0003800000 */
[----:B------:R-:W-:Y:S01]  /*0980*/  ISETP.GE.U32.AND P0, PT, R4, 0x4, PT ;  /* 0x000000040400780c */ /* 0x000fe20003f06070 */
[----:B------:R-:W-:Y:S01]  /*0990*/  BSSY.RECONVERGENT B1, `(.L_x_7) ;  /* 0x0000035000017945 */ /* 0x000fe20003800200 */
[----:B------:R-:W-:-:S04]  /*09a0*/  LOP3.LUT R15, R0, 0x3, RZ, 0xc0, !PT ;  /* 0x00000003000f7812 */ /* 0x000fc800078ec0ff */
[----:B------:R-:W-:-:S07]  /*09b0*/  ISETP.NE.AND P4, PT, R15, RZ, PT ;  /* 0x000000ff0f00720c */ /* 0x000fce0003f85270 */
[----:B------:R-:W-:Y:S06]  /*09c0*/  @!P0 BRA `(.L_x_8) ;  /* 0x0000000000c48947 */ /* 0x000fec0003800000 */
[----:B------:R-:W0:Y:S01]  /*09d0*/  LDC.64 R8, c[0x0][0x390] ;  /* 0x0000e400ff087b82 */ /* 0x000e220000000a00 */
[----:B------:R-:W-:-:S07]  /*09e0*/  IMAD.IADD R13, R14, 0x1, R3 ;  /* 0x000000010e0d7824 */ /* 0x000fce00078e0203 */
[----:B------:R-:W1:Y:S08]  /*09f0*/  LDC.64 R6, c[0x0][0x380] ;  /* 0x0000e000ff067b82 */ /* 0x000e700000000a00 */
[----:B------:R-:W2:Y:S01]  /*0a00*/  LDC.64 R4, c[0x0][0x3a0] ;  /* 0x0000e800ff047b82 */ /* 0x000ea20000000a00 */
[----:B0-----:R-:W-:-:S07]  /*0a10*/  IMAD.WIDE R8, R13, 0x4, R8 ;  /* 0x000000040d087825 */ /* 0x001fce00078e0208 */
[----:B------:R-:W0:Y:S01]  /*0a20*/  LDC.64 R10, c[0x0][0x3a8] ;  /* 0x0000ea00ff0a7b82 */ /* 0x000e220000000a00 */
[----:B------:R-:W1:Y:S04]  /*0a30*/  LDG.E R25, desc[UR36][R8.64] ;  /* 0x0000002408197981 */ /* 0x000e68000c1e1900 */
[----:B------:R-:W3:Y:S04]  /*0a40*/  LDG.E R27, desc[UR36][R8.64+0x4] ;  /* 0x00000424081b7981 */ /* 0x000ee8000c1e1900 */
[----:B------:R-:W4:Y:S01]  /*0a50*/  LDG.E R26, desc[UR36][R8.64+0xc] ;  /* 0x00000c24081a7981 */ /* 0x000f22000c1e1900 */
[----:B-1----:R-:W-:-:S05]  /*0a60*/  IMAD.WIDE R28, R25, 0x4, R6 ;  /* 0x00000004191c7825 */ /* 0x002fca00078e0206 */
[----:B------:R-:W5:Y:S01]  /*0a70*/  LDG.E R20, desc[UR36][R28.64] ;  /* 0x000000241c147981 */ /* 0x000f62000c1e1900 */
[----:B--2---:R-:W-:-:S04]  /*0a80*/  IMAD.WIDE R4, R13, 0x4, R4 ;  /* 0x000000040d047825 */ /* 0x004fc800078e0204 */
[----:B0-----:R-:W-:Y:S01]  /*0a90*/  IMAD.WIDE R10, R13, 0x4, R10 ;  /* 0x000000040d0a7825 */ /* 0x001fe200078e020a */
[----:B------:R-:W2:Y:S01]  /*0aa0*/  LDG.E R29, desc[UR36][R8.64+0x8] ;  /* 0x00000824081d7981 */ /* 0x000ea2000c1e1900 */
[----:B-----5:R-:W-:-:S13]  /*0ab0*/  ISETP.GE.AND P0, PT, R20, R21, PT ;  /* 0x000000151400720c */ /* 0x020fda0003f06270 */
[----:B------:R-:W5:Y:S04]  /*0ac0*/  @!P0 LDG.E R12, desc[UR36][R4.64] ;  /* 0x00000024040c8981 */ /* 0x000f68000c1e1900 */
[----:B------:R-:W5:Y:S02]  /*0ad0*/  @!P0 LDG.E R13, desc[UR36][R10.64] ;  /* 0x000000240a0d8981 */ /* 0x000f64000c1e1900 */
[----:B-----5:R-:W-:Y:S01]  /*0ae0*/  ISETP.GT.AND P0, PT, R12, R13, !P0 ;  /* 0x0000000d0c00720c */ /* 0x020fe20004704270 */
[----:B---3--:R-:W-:-:S06]  /*0af0*/  IMAD.WIDE R12, R27, 0x4, R6 ;  /* 0x000000041b0c7825 */ /* 0x008fcc00078e0206 */
[----:B------:R-:W3:Y:S01]  /*0b00*/  LDG.E R12, desc[UR36][R12.64] ;  /* 0x000000240c0c7981 */ /* 0x000ee2000c1e1900 */
[----:B------:R-:W-:-:S04]  /*0b10*/  SEL R28, R20, R21, P0 ;  /* 0x00000015141c7207 */ /* 0x000fc80000000000 */
[----:B---3--:R-:W-:-:S13]  /*0b20*/  ISETP.GE.AND P1, PT, R12, R28, PT ;  /* 0x0000001c0c00720c */ /* 0x008fda0003f26270 */
[----:B------:R-:W3:Y:S04]  /*0b30*/  @!P1 LDG.E R20, desc[UR36][R4.64+0x4] ;  /* 0x0000042404149981 */ /* 0x000ee8000c1e1900 */
[----:B------:R-:W3:Y:S02]  /*0b40*/  @!P1 LDG.E R21, desc[UR36][R10.64+0x4] ;  /* 0x000004240a159981 */ /* 0x000ee4000c1e1900 */
[----:B---3--:R-:W-:Y:S01]  /*0b50*/  ISETP.GT.AND P1, PT, R20, R21, !P1 ;  /* 0x000000151400720c */ /* 0x008fe20004f24270 */
[----:B--2---:R-:W-:-:S06]  /*0b60*/  IMAD.WIDE R20, R29, 0x4, R6 ;  /* 0x000000041d147825 */ /* 0x004fcc00078e0206 */
[----:B------:R-:W2:Y:S01]  /*0b70*/  LDG.E R20, desc[UR36][R20.64] ;  /* 0x0000002414147981 */ /* 0x000ea2000c1e1900 */
[----:B------:R-:W-:Y:S01]  /*0b80*/  SEL R28, R12, R28, P1 ;  /* 0x0000001c0c1c7207 */ /* 0x000fe20000800000 */
[----:B----4-:R-:W-:-:S06]  /*0b90*/  IMAD.WIDE R6, R26, 0x4, R6 ;  /* 0x000000041a067825 */ /* 0x010fcc00078e0206 */
[----:B------:R-:W3:Y:S01]  /*0ba0*/  LDG.E R6, desc[UR36][R6.64] ;  /* 0x0000002406067981 */ /* 0x000ee2000c1e1900 */
[----:B--2---:R-:W-:-:S13]  /*0bb0*/  ISETP.GE.AND P2, PT, R20, R28, PT ;  /* 0x0000001c1400720c */ /* 0x004fda0003f46270 */
[----:B------:R-:W2:Y:S04]  /*0bc0*/  @!P2 LDG.E R12, desc[UR36][R4.64+0x8] ;  /* 0x00000824040ca981 */ /* 0x000ea8000c1e1900 */
[----:B------:R-:W2:Y:S02]  /*0bd0*/  @!P2 LDG.E R13, desc[UR36][R10.64+0x8] ;  /* 0x000008240a0da981 */ /* 0x000ea4000c1e1900 */
[----:B--2---:R-:W-:-:S04]  /*0be0*/  ISETP.GT.AND P2, PT, R12, R13, !P2 ;  /* 0x0000000d0c00720c */ /* 0x004fc80005744270 */
[----:B------:R-:W-:-:S04]  /*0bf0*/  SEL R13, R20, R28, P2 ;  /* 0x0000001c140d7207 */ /* 0x000fc80001000000 */
[----:B---3--:R-:W-:-:S13]  /*0c00*/  ISETP.GE.AND P3, PT, R6, R13, PT ;  /* 0x0000000d0600720c */ /* 0x008fda0003f66270 */
[----:B------:R-:W2:Y:S04]  /*0c10*/  @!P3 LDG.E R8, desc[UR36][R4.64+0xc] ;  /* 0x00000c240408b981 */ /* 0x000ea8000c1e1900 */
[----:B------:R-:W2:Y:S01]  /*0c20*/  @!P3 LDG.E R9, desc[UR36][R10.64+0xc] ;  /* 0x00000c240a09b981 */ /* 0x000ea2000c1e1900 */
[----:B------:R-:W-:-:S04]  /*0c30*/  SEL R22, R25, R22, P0 ;  /* 0x0000001619167207 */ /* 0x000fc80000000000 */
[----:B------:R-:W-:Y:S02]  /*0c40*/  SEL R22, R27, R22, P1 ;  /* 0x000000161b167207 */ /* 0x000fe40000800000 */
[C---:B------:R-:W-:Y:S01]  /*0c50*/  SEL R24, R3.reuse, R24, P0 ;  /* 0x0000001803187207 */ /* 0x040fe20000000000 */
[----:B------:R-:W-:Y:S01]  /*0c60*/  @P1 VIADD R24, R3, 0x1 ;  /* 0x0000000103181836 */ /* 0x000fe20000000000 */
[----:B------:R-:W-:Y:S01]  /*0c70*/  SEL R29, R29, R22, P2 ;  /* 0x000000161d1d7207 */ /* 0x000fe20001000000 */
[----:B------:R-:W-:Y:S01]  /*0c80*/  @P2 VIADD R24, R3, 0x2 ;  /* 0x0000000203182836 */ /* 0x000fe20000000000 */
[----:B--2---:R-:W-:-:S04]  /*0c90*/  ISETP.GT.AND P3, PT, R8, R9, !P3 ;  /* 0x000000090800720c */ /* 0x004fc80005f64270 */
[----:B------:R-:W-:Y:S02]  /*0ca0*/  SEL R21, R6, R13, P3 ;  /* 0x0000000d06157207 */ /* 0x000fe40001800000 */
[----:B------:R-:W-:-:S07]  /*0cb0*/  SEL R22, R26, R29, P3 ;  /* 0x0000001d1a167207 */ /* 0x000fce0001800000 */
[C---:B------:R-:W-:Y:S02]  /*0cc0*/  @P3 VIADD R24, R3.reuse, 0x3 ;  /* 0x0000000303183836 */ /* 0x040fe40000000000 */
[----:B------:R-:W-:-:S07]  /*0cd0*/  VIADD R3, R3, 0x4 ;  /* 0x0000000403037836 */ /* 0x000fce0000000000 */
.L_x_8:
[----:B------:R-:W-:Y:S05]  /*0ce0*/  BSYNC.RECONVERGENT B1 ;  /* 0x0000000000017941 */ /* 0x000fea0003800200 */
.L_x_7:
[----:B------:R-:W-:Y:S05]  /*0cf0*/  @!P4 BRA `(.L_x_2) ;  /* 0x0000000000e8c947 */ /* 0x000fea0003800000 */
[----:B------:R-:W-:Y:S01]  /*0d00*/  ISETP.NE.AND P0, PT, R15, 0x1, PT ;  /* 0x000000010f00780c */ /* 0x000fe20003f05270 */
[----:B------:R-:W-:Y:S01]  /*0d10*/  BSSY.RECONVERGENT B1, `(.L_x_9) ;  /* 0x0000021000017945 */ /* 0x000fe20003800200 */
[----:B------:R-:W-:-:S04]  /*0d20*/  LOP3.LUT R0, R0, 0x1, RZ, 0xc0, !PT ;  /* 0x0000000100007812 */ /* 0x000fc800078ec0ff */
[----:B------:R-:W-:-:S07]  /*0d30*/  ISETP.NE.U32.AND P2, PT, R0, 0x1, PT ;  /* 0x000000010000780c */ /* 0x000fce0003f45070 */
        /* <DEDUP_REMOVED lines=8> */
[----:B------:R-:W3:Y:S01]  /*0dc0*/  LDG.E R15, desc[UR36][R10.64+0x4] ;  /* 0x000004240a0f7981 */ /* 0x000ee2000c1e1900 */
[----:B-1----:R-:W-:-:S05]  /*0dd0*/  IMAD.WIDE R26, R13, 0x4, R4 ;  /* 0x000000040d1a7825 */ /* 0x002fca00078e0204 */
[----:B------:R-:W4:Y:S01]  /*0de0*/  LDG.E R0, desc[UR36][R26.64] ;  /* 0x000000241a007981 */ /* 0x000f22000c1e1900 */
[----:B--2---:R-:W-:-:S04]  /*0df0*/  IMAD.WIDE R6, R25, 0x4, R6 ;  /* 0x0000000419067825 */ /* 0x004fc800078e0206 */
[----:B0-----:R-:W-:-:S04]  /*0e00*/  IMAD.WIDE R8, R25, 0x4, R8 ;  /* 0x0000000419087825 */ /* 0x001fc800078e0208 */
[----:B---3--:R-:W-:-:S06]  /*0e10*/  IMAD.WIDE R4, R15, 0x4, R4 ;  /* 0x000000040f047825 */ /* 0x008fcc00078e0204 */
[----:B------:R-:W2:Y:S01]  /*0e20*/  LDG.E R4, desc[UR36][R4.64] ;  /* 0x0000002404047981 */ /* 0x000ea2000c1e1900 */
[----:B----4-:R-:W-:-:S13]  /*0e30*/  ISETP.GE.AND P0, PT, R0, R21, PT ;  /* 0x000000150000720c */ /* 0x010fda0003f06270 */
[----:B------:R-:W3:Y:S04]  /*0e40*/  @!P0 LDG.E R12, desc[UR36][R6.64] ;  /* 0x00000024060c8981 */ /* 0x000ee8000c1e1900 */
[----:B------:R-:W3:Y:S02]  /*0e50*/  @!P0 LDG.E R25, desc[UR36][R8.64] ;  /* 0x0000002408198981 */ /* 0x000ee4000c1e1900 */
[----:B---3--:R-:W-:-:S04]  /*0e60*/  ISETP.GT.AND P0, PT, R12, R25, !P0 ;  /* 0x000000190c00720c */ /* 0x008fc80004704270 */
[----:B------:R-:W-:-:S04]  /*0e70*/  SEL R21, R0, R21, P0 ;  /* 0x0000001500157207 */ /* 0x000fc80000000000 */
[----:B--2---:R-:W-:-:S13]  /*0e80*/  ISETP.GE.AND P1, PT, R4, R21, PT ;  /* 0x000000150400720c */ /* 0x004fda0003f26270 */
[----:B------:R-:W2:Y:S04]  /*0e90*/  @!P1 LDG.E R0, desc[UR36][R6.64+0x4] ;  /* 0x0000042406009981 */ /* 0x000ea8000c1e1900 */
[----:B------:R-:W2:Y:S01]  /*0ea0*/  @!P1 LDG.E R11, desc[UR36][R8.64+0x4] ;  /* 0x00000424080b9981 */ /* 0x000ea2000c1e1900 */
[----:B------:R-:W-:Y:S02]  /*0eb0*/  SEL R22, R13, R22, P0 ;  /* 0x000000160d167207 */ /* 0x000fe40000000000 */
[----:B------:R-:W-:Y:S02]  /*0ec0*/  SEL R24, R3, R24, P0 ;  /* 0x0000001803187207 */ /* 0x000fe40000000000 */
[----:B--2---:R-:W-:-:S04]  /*0ed0*/  ISETP.GT.AND P1, PT, R0, R11, !P1 ;  /* 0x0000000b0000720c */ /* 0x004fc80004f24270 */
[----:B------:R-:W-:Y:S02]  /*0ee0*/  SEL R21, R4, R21, P1 ;  /* 0x0000001504157207 */ /* 0x000fe40000800000 */
[----:B------:R-:W-:-:S07]  /*0ef0*/  SEL R22, R15, R22, P1 ;  /* 0x000000160f167207 */ /* 0x000fce0000800000 */
[C---:B------:R-:W-:Y:S02]  /*0f00*/  @P1 VIADD R24, R3.reuse, 0x1 ;  /* 0x0000000103181836 */ /* 0x040fe40000000000 */
[----:B------:R-:W-:-:S07]  /*0f10*/  VIADD R3, R3, 0x2 ;  /* 0x0000000203037836 */ /* 0x000fce0000000000 */
.L_x_10:
[----:B------:R-:W-:Y:S05]  /*0f20*/  BSYNC.RECONVERGENT B1 ;  /* 0x0000000000017941 */ /* 0x000fea0003800200 */
.L_x_9:
[----:B------:R-:W-:Y:S05]  /*0f30*/  @P2 BRA `(.L_x_2) ;  /* 0x0000000000582947 */ /* 0x000fea0003800000 */
[----:B------:R-:W0:Y:S01]  /*0f40*/  LDC.64 R4, c[0x0][0x390] ;  /* 0x0000e400ff047b82 */ /* 0x000e220000000a00 */
[----:B------:R-:W-:-:S07]  /*0f50*/  IMAD.IADD R9, R14, 0x1, R3 ;  /* 0x000000010e097824 */ /* 0x000fce00078e0203 */
[----:B------:R-:W1:Y:S01]  /*0f60*/  LDC.64 R6, c[0x0][0x380] ;  /* 0x0000e000ff067b82 */ /* 0x000e620000000a00 */
[----:B0-----:R-:W-:-:S05]  /*0f70*/  IMAD.WIDE R4, R9, 0x4, R4 ;  /* 0x0000000409047825 */ /* 0x001fca00078e0204 */
[----:B------:R-:W1:Y:S02]  /*0f80*/  LDG.E R11, desc[UR36][R4.64] ;  /* 0x00000024040b7981 */ /* 0x000e64000c1e1900 */
[----:B-1----:R-:W-:-:S05]  /*0f90*/  IMAD.WIDE R6, R11, 0x4, R6 ;  /* 0x000000040b067825 */ /* 0x002fca00078e0206 */
[----:B------:R-:W2:Y:S01]  /*0fa0*/  LDG.E R0, desc[UR36][R6.64] ;  /* 0x0000002406007981 */ /* 0x000ea2000c1e1900 */
[----:B------:R-:W-:Y:S01]  /*0fb0*/  BSSY.RECONVERGENT B1, `(.L_x_11) ;  /* 0x000000b000017945 */ /* 0x000fe20003800200 */
[----:B------:R-:W-:Y:S02]  /*0fc0*/  PLOP3.LUT P0, PT, PT, PT, PT, 0x8, 0x80 ;  /* 0x000000000080781c */ /* 0x000fe40003f0e170 */
[----:B--2---:R-:W-:-:S13]  /*0fd0*/  ISETP.GE.AND P1, PT, R0, R21, PT ;  /* 0x000000150000720c */ /* 0x004fda0003f26270 */
[----:B------:R-:W-:Y:S05]  /*0fe0*/  @P1 BRA `(.L_x_12) ;  /* 0x00000000001c1947 */ /* 0x000fea0003800000 */
[----:B------:R-:W0:Y:S08]  /*0ff0*/  LDC.64 R6, c[0x0][0x3a0] ;  /* 0x0000e800ff067b82 */ /* 0x000e300000000a00 */
[----:B------:R-:W1:Y:S01]  /*1000*/  LDC.64 R4, c[0x0][0x3a8] ;  /* 0x0000ea00ff047b82 */ /* 0x000e620000000a00 */
[----:B0-----:R-:W-:-:S06]  /*1010*/  IMAD.WIDE R6, R9, 0x4, R6 ;  /* 0x0000000409067825 */ /* 0x001fcc00078e0206 */
[----:B------:R-:W2:Y:S01]  /*1020*/  LDG.E R6, desc[UR36][R6.64] ;  /* 0x0000002406067981 */ /* 0x000ea2000c1e1900 */
[----:B-1----:R-:W-:-:S06]  /*1030*/  IMAD.WIDE R4, R9, 0x4, R4 ;  /* 0x0000000409047825 */ /* 0x002fcc00078e0204 */
[----:B------:R-:W2:Y:S02]  /*1040*/  LDG.E R5, desc[UR36][R4.64] ;  /* 0x0000002404057981 */ /* 0x000ea4000c1e1900 */
[----:B--2---:R-:W-:-:S13]  /*1050*/  ISETP.GT.AND P0, PT, R6, R5, PT ;  /* 0x000000050600720c */ /* 0x004fda0003f04270 */
.L_x_12:
[----:B------:R-:W-:Y:S05]  /*1060*/  BSYNC.RECONVERGENT B1 ;  /* 0x0000000000017941 */ /* 0x000fea0003800200 */
.L_x_11:
[----:B------:R-:W-:Y:S02]  /*1070*/  SEL R21, R0, R21, P0 ;  /* 0x0000001500157207 */ /* 0x000fe40000000000 */
[----:B------:R-:W-:Y:S02]  /*1080*/  SEL R22, R11, R22, P0 ;  /* 0x000000160b167207 */ /* 0x000fe40000000000 */
[----:B------:R-:W-:-:S07]  /*1090*/  SEL R24, R3, R24, P0 ;  /* 0x0000001803187207 */ /* 0x000fce0000000000 */
.L_x_2:
[----:B------:R-:W-:Y:S05]  /*10a0*/  BSYNC.RECONVERGENT B0 ;  /* 0x0000000000007941 */ /* 0x000fea0003800200 */
.L_x_1:
[----:B------:R-:W0:Y:S02]  /*10b0*/  LDC.64 R4, c[0x0][0x380] ;  /* 0x0000e000ff047b82 */ /* 0x000e240000000a00 */
[----:B0-----:R-:W-:-:S05]  /*10c0*/  IMAD.WIDE R4, R2, 0x4, R4 ;  /* 0x0000000402047825 */ /* 0x001fca00078e0204 */
[----:B------:R-:W2:Y:S02]  /*10d0*/  LDG.E R0, desc[UR36][R4.64] ;  /* 0x0000002404007981 */ /* 0x000ea4000c1e1900 */
[----:B--2---:R-:W-:-:S13]  /*10e0*/  ISETP.GT.AND P0, PT, R0, R21, PT ;  /* 0x000000150000720c */ /* 0x004fda0003f04270 */
[----:B------:R-:W-:Y:S05]  /*10f0*/  @!P0 BRA `(.L_x_13) ;  /* 0x0000000000788947 */ /* 0x000fea0003800000 */
[----:B------:R-:W-:Y:S01]  /*1100*/  MOV R8, 0x0 ;  /* 0x0000000000087802 */ /* 0x000fe20000000f00 */
[----:B------:R0:W-:Y:S01]  /*1110*/  STL [R1], R22 ;  /* 0x0000001601007387 */ /* 0x0001e20000100800 */
[----:B------:R-:W1:Y:S01]  /*1120*/  LDCU.64 UR4, c[0x4][0x10] ;  /* 0x01000200ff0477ac */ /* 0x000e620008000a00 */
[----:B------:R-:W-:Y:S02]  /*1130*/  IMAD.MOV.U32 R6, RZ, RZ, R18 ;  /* 0x000000ffff067224 */ /* 0x000fe400078e0012 */
[----:B------:R-:W-:Y:S01]  /*1140*/  IMAD.MOV.U32 R7, RZ, RZ, R19 ;  /* 0x000000ffff077224 */ /* 0x000fe200078e0013 */
[----:B------:R-:W2:Y:S01]  /*1150*/  LDC.64 R8, c[0x4][R8] ;  /* 0x0100000008087b82 */ /* 0x000ea20000000a00 */
[----:B-1----:R-:W-:Y:S02]  /*1160*/  IMAD.U32 R4, RZ, RZ, UR4 ;  /* 0x00000004ff047e24 */ /* 0x002fe4000f8e00ff */
[----:B0-----:R-:W-:-:S07]  /*1170*/  IMAD.U32 R5, RZ, RZ, UR5 ;  /* 0x00000005ff057e24 */ /* 0x001fce000f8e00ff */
[----:B------:R-:W-:-:S07]  /*1180*/  LEPC R20, `(.L_x_14) ;  /* 0x000000001014794e */ /* 0x000fce0000000000 */
[----:B--2---:R-:W-:Y:S05]  /*1190*/  CALL.ABS.NOINC R8 ;  /* 0x0000000008007343 */ /* 0x004fea0003c00000 */
.L_x_14:
[----:B------:R-:W0:Y:S01]  /*11a0*/  LDC.64 R8, c[0x0][0x3b0] ;  /* 0x0000ec00ff087b82 */ /* 0x000e220000000a00 */
[C---:B------:R-:W-:Y:S01]  /*11b0*/  VIADD R0, R2.reuse, 0xffffffff ;  /* 0xffffffff02007836 */ /* 0x040fe20000000000 */
[----:B------:R-:W-:-:S06]  /*11c0*/  ISETP.GT.AND P0, PT, R2, RZ, PT ;  /* 0x000000ff0200720c */ /* 0x000fcc0003f04270 */
[----:B------:R-:W1:Y:S08]  /*11d0*/  LDC.64 R4, c[0x0][0x3a0] ;  /* 0x0000e800ff047b82 */ /* 0x000e700000000a00 */
[----:B------:R-:W2:Y:S01]  /*11e0*/  LDC.64 R6, c[0x0][0x3a8] ;  /* 0x0000ea00ff067b82 */ /* 0x000ea20000000a00 */
[----:B0-----:R-:W-:-:S05]  /*11f0*/  IMAD R0, R0, R9, R8 ;  /* 0x0000000900007224 */ /* 0x001fca00078e0208 */
[----:B------:R-:W-:-:S05]  /*1200*/  SEL R9, R0, RZ, P0 ;  /* 0x000000ff00097207 */ /* 0x000fca0000000000 */
[----:B------:R-:W-:-:S04]  /*1210*/  IMAD.IADD R9, R9, 0x1, R24 ;  /* 0x0000000109097824 */ /* 0x000fc800078e0218 */
[----:B-1----:R-:W-:-:S04]  /*1220*/  IMAD.WIDE R2, R9, 0x4, R4 ;  /* 0x0000000409027825 */ /* 0x002fc800078e0204 */
[----:B--2---:R-:W-:Y:S02]  /*1230*/  IMAD.WIDE R4, R9, 0x4, R6 ;  /* 0x0000000409047825 */ /* 0x004fe400078e0206 */
[----:B------:R-:W2:Y:S01]  /*1240*/  LDG.E R2, desc[UR36][R2.64] ;  /* 0x0000002402027981 */ /* 0x000ea2000c1e1900 */
[----:B------:R-:W0:Y:S03]  /*1250*/  LDC.64 R6, c[0x0][0x388] ;  /* 0x0000e200ff067b82 */ /* 0x000e260000000a00 */
[----:B------:R-:W2:Y:S02]  /*1260*/  LDG.E R0, desc[UR36][R4.64] ;  /* 0x0000002404007981 */ /* 0x000ea4000c1e1900 */
[----:B--2---:R-:W-:Y:S01]  /*1270*/  VIADDMNMX R9, R2, -R0, R23, PT ;  /* 0x8000000002097246 */ /* 0x004fe20003800117 */
[----:B0-----:R-:W-:-:S04]  /*1280*/  IMAD.WIDE R22, R22, 0x4, R6 ;  /* 0x0000000416167825 */ /* 0x001fc800078e0206 */
[----:B------:R-:W-:Y:S01]  /*1290*/  IMAD.MOV R11, RZ, RZ, -R9 ;  /* 0x000000ffff0b7224 */ /* 0x000fe200078e0a09 */
[----:B------:R-:W-:Y:S04]  /*12a0*/  REDG.E.ADD.STRONG.GPU desc[UR36][R4.64], R9 ;  /* 0x000000090400798e */ /* 0x000fe8000c12e124 */
[----:B------:R-:W-:Y:S04]  /*12b0*/  REDG.E.ADD.STRONG.GPU desc[UR36][R16.64], R11 ;  /* 0x0000000b1000798e */ /* 0x000fe8000c12e124 */
[----:B------:R-:W-:Y:S01]  /*12c0*/  REDG.E.ADD.STRONG.GPU desc[UR36][R22.64], R9 ;  /* 0x000000091600798e */ /* 0x000fe2000c12e124 */
[----:B------:R-:W-:Y:S05]  /*12d0*/  EXIT ;  /* 0x000000000000794d */ /* 0x000fea0003800000 */
.L_x_13:
[----:B------:R-:W-:-:S05]  /*12e0*/  VIADD R21, R21, 0x1 ;  /* 0x0000000115157836 */ /* 0x000fca0000000000 */
[----:B------:R-:W-:Y:S01]  /*12f0*/  STG.E desc[UR36][R4.64], R21 ;  /* 0x0000001504007986 */ /* 0x000fe2000c101924 */
[----:B------:R-:W-:Y:S05]  /*1300*/  EXIT ;  /* 0x000000000000794d */ /* 0x000fea0003800000 */
.L_x_15:
[----:B------:R-:W-:-:S00]  /*1310*/  BRA `(.L_x_15) ;  /* 0xfffffffc00fc7947 */ /* 0x000fc0000383ffff */
[----:B------:R-:W-:-:S00]  /*1320*/  NOP ;  /* 0x0000000000007918 */ /* 0x000fc00000000000 */
        /* <DEDUP_REMOVED lines=13> */
.L_x_16:


//--------------------- .nv.global.init           --------------------------
	.section	.nv.global.init,"aw",@progbits
.nv.global.init:
	.type		$str,@object
	.size		$str,($str$1 - $str)
$str:
        /*0000*/ 	.byte	0x57, 0x6f, 0x72, 0x6b, 0x69, 0x6e, 0x67, 0x20, 0x6f, 0x6e, 0x20, 0x6e, 0x6f, 0x64, 0x65, 0x2f
        /*0010*/ 	.byte	0x74, 0x68, 0x72, 0x65, 0x61, 0x64, 0x20, 0x25, 0x64, 0x0a, 0x00
	.type		$str$1,@object
	.size		$str$1,(.L_1 - $str$1)
$str$1:
        /*001b*/ 	.byte	0x6e, 0x65, 0x61, 0x72, 0x65, 0x73, 0x74, 0x20, 0x6e, 0x65, 0x69, 0x67, 0x68, 0x62, 0x6f, 0x75
        /*002b*/ 	.byte	0x72, 0x20, 0x77, 0x69, 0x74, 0x68, 0x20, 0x6c, 0x6f, 0x77, 0x65, 0x72, 0x20, 0x68, 0x65, 0x69
        /*003b*/ 	.byte	0x67, 0x68, 0x74, 0x20, 0x25, 0x64, 0x0a, 0x00
.L_1:


//--------------------- .nv.shared.reserved.0     --------------------------
	.section	.nv.shared.reserved.0,"aw",@nobits
	.weak		__nv_reservedSMEM_offset_0_alias
	.size		__nv_reservedSMEM_offset_0_alias, 0, 64
	.other		__nv_reservedSMEM_offset_0_alias,@"STO_CUDA_RESERVED_SHARED STV_DEFAULT"
__nv_reservedSMEM_offset_0_alias:
	.zero		0
	.zero		64


//--------------------- .nv.constant0._Z6kernelPiS_S_S_S_S_iii --------------------------
	.section	.nv.constant0._Z6kernelPiS_S_S_S_S_iii,"a",@progbits
	.sectionflags	@""
	.align	4
.nv.constant0._Z6kernelPiS_S_S_S_S_iii:
	.zero		956


//--------------------- SYMBOLS --------------------------

	.type		.nv.reservedSmem.offset0,@object
	.size		.nv.reservedSmem.offset0,0x4
	.type		vprintf,@function
